//
// Generated by NVIDIA NVVM Compiler
//
// Compiler Build ID: CL-36424714
// Cuda compilation tools, release 13.0, V13.0.88
// Based on NVVM 20.0.0
//

.version 9.0
.target sm_100
.address_size 64

	// .globl	_Z14bcast_shfl_sg8iPi

.visible .entry _Z14bcast_shfl_sg8iPi(
	.param .u32 _Z14bcast_shfl_sg8iPi_param_0,
	.param .u64 .ptr .align 1 _Z14bcast_shfl_sg8iPi_param_1
)
{
	.reg .pred 	%p<3>;
	.reg .b32 	%r<9>;
	.reg .b64 	%rd<5>;

	ld.param.u32 	%r1, [_Z14bcast_shfl_sg8iPi_param_0];
	ld.param.u64 	%rd1, [_Z14bcast_shfl_sg8iPi_param_1];
	cvta.to.global.u64 	%rd2, %rd1;
	mov.u32 	%r2, %tid.x;
	and.b32  	%r3, %r2, 7;
	setp.eq.s32 	%p1, %r3, 0;
	selp.b32 	%r4, %r1, 0, %p1;
	shfl.sync.idx.b32	%r5|%p2, %r4, 0, 31, -1;
	mov.u32 	%r6, %ntid.x;
	mov.u32 	%r7, %ctaid.x;
	mad.lo.s32 	%r8, %r6, %r7, %r2;
	mul.wide.u32 	%rd3, %r8, 4;
	add.s64 	%rd4, %rd2, %rd3;
	st.global.u32 	[%rd4], %r5;
	ret;

}
	// .globl	_Z18bcast_shfl_xor_sg8Pi
.visible .entry _Z18bcast_shfl_xor_sg8Pi(
	.param .u64 .ptr .align 1 _Z18bcast_shfl_xor_sg8Pi_param_0
)
{
	.reg .pred 	%p<4>;
	.reg .b32 	%r<12>;
	.reg .b64 	%rd<5>;

	ld.param.u64 	%rd1, [_Z18bcast_shfl_xor_sg8Pi_param_0];
	mov.u32 	%r1, %tid.x;
	and.b32  	%r2, %r1, 7;
	shfl.sync.bfly.b32	%r3|%p1, %r2, 1, 31, -1;
	add.s32 	%r4, %r3, %r2;
	shfl.sync.bfly.b32	%r5|%p2, %r4, 2, 31, -1;
	add.s32 	%r6, %r5, %r4;
	shfl.sync.bfly.b32	%r7|%p3, %r6, 4, 31, -1;
	add.s32 	%r8, %r7, %r6;
	cvta.to.global.u64 	%rd2, %rd1;
	mov.u32 	%r9, %ntid.x;
	mov.u32 	%r10, %ctaid.x;
	mad.lo.s32 	%r11, %r9, %r10, %r1;
	mul.wide.u32 	%rd3, %r11, 4;
	add.s64 	%rd4, %rd2, %rd3;
	st.global.u32 	[%rd4], %r8;
	ret;

}
	// .globl	_Z15bcast_shfl_sg16iPi
.visible .entry _Z15bcast_shfl_sg16iPi(
	.param .u32 _Z15bcast_shfl_sg16iPi_param_0,
	.param .u64 .ptr .align 1 _Z15bcast_shfl_sg16iPi_param_1
)
{
	.reg .pred 	%p<3>;
	.reg .b32 	%r<9>;
	.reg .b64 	%rd<5>;

	ld.param.u32 	%r1, [_Z15bcast_shfl_sg16iPi_param_0];
	ld.param.u64 	%rd1, [_Z15bcast_shfl_sg16iPi_param_1];
	cvta.to.global.u64 	%rd2, %rd1;
	mov.u32 	%r2, %tid.x;
	and.b32  	%r3, %r2, 15;
	setp.eq.s32 	%p1, %r3, 0;
	selp.b32 	%r4, %r1, 0, %p1;
	shfl.sync.idx.b32	%r5|%p2, %r4, 0, 31, -1;
	mov.u32 	%r6, %ntid.x;
	mov.u32 	%r7, %ctaid.x;
	mad.lo.s32 	%r8, %r6, %r7, %r2;
	mul.wide.u32 	%rd3, %r8, 4;
	add.s64 	%rd4, %rd2, %rd3;
	st.global.u32 	[%rd4], %r5;
	ret;

}
	// .globl	_Z19bcast_shfl_xor_sg16Pi
.visible .entry _Z19bcast_shfl_xor_sg16Pi(
	.param .u64 .ptr .align 1 _Z19bcast_shfl_xor_sg16Pi_param_0
)
{
	.reg .pred 	%p<5>;
	.reg .b32 	%r<14>;
	.reg .b64 	%rd<5>;

	ld.param.u64 	%rd1, [_Z19bcast_shfl_xor_sg16Pi_param_0];
	mov.u32 	%r1, %tid.x;
	and.b32  	%r2, %r1, 15;
	shfl.sync.bfly.b32	%r3|%p1, %r2, 1, 31, -1;
	add.s32 	%r4, %r3, %r2;
	shfl.sync.bfly.b32	%r5|%p2, %r4, 2, 31, -1;
	add.s32 	%r6, %r5, %r4;
	shfl.sync.bfly.b32	%r7|%p3, %r6, 4, 31, -1;
	add.s32 	%r8, %r7, %r6;
	shfl.sync.bfly.b32	%r9|%p4, %r8, 8, 31, -1;
	add.s32 	%r10, %r9, %r8;
	cvta.to.global.u64 	%rd2, %rd1;
	mov.u32 	%r11, %ntid.x;
	mov.u32 	%r12, %ctaid.x;
	mad.lo.s32 	%r13, %r11, %r12, %r1;
	mul.wide.u32 	%rd3, %r13, 4;
	add.s64 	%rd4, %rd2, %rd3;
	st.global.u32 	[%rd4], %r10;
	ret;

}
	// .globl	_Z15bcast_shfl_sg32iPi
.visible .entry _Z15bcast_shfl_sg32iPi(
	.param .u32 _Z15bcast_shfl_sg32iPi_param_0,
	.param .u64 .ptr .align 1 _Z15bcast_shfl_sg32iPi_param_1
)
{
	.reg .pred 	%p<3>;
	.reg .b32 	%r<9>;
	.reg .b64 	%rd<5>;

	ld.param.u32 	%r1, [_Z15bcast_shfl_sg32iPi_param_0];
	ld.param.u64 	%rd1, [_Z15bcast_shfl_sg32iPi_param_1];
	cvta.to.global.u64 	%rd2, %rd1;
	mov.u32 	%r2, %tid.x;
	and.b32  	%r3, %r2, 31;
	setp.eq.s32 	%p1, %r3, 0;
	selp.b32 	%r4, %r1, 0, %p1;
	shfl.sync.idx.b32	%r5|%p2, %r4, 0, 31, -1;
	mov.u32 	%r6, %ntid.x;
	mov.u32 	%r7, %ctaid.x;
	mad.lo.s32 	%r8, %r6, %r7, %r2;
	mul.wide.u32 	%rd3, %r8, 4;
	add.s64 	%rd4, %rd2, %rd3;
	st.global.u32 	[%rd4], %r5;
	ret;

}
	// .globl	_Z19bcast_shfl_xor_sg32Pi
.visible .entry _Z19bcast_shfl_xor_sg32Pi(
	.param .u64 .ptr .align 1 _Z19bcast_shfl_xor_sg32Pi_param_0
)
{
	.reg .pred 	%p<6>;
	.reg .b32 	%r<16>;
	.reg .b64 	%rd<5>;

	ld.param.u64 	%rd1, [_Z19bcast_shfl_xor_sg32Pi_param_0];
	mov.u32 	%r1, %tid.x;
	and.b32  	%r2, %r1, 31;
	shfl.sync.bfly.b32	%r3|%p1, %r2, 1, 31, -1;
	add.s32 	%r4, %r3, %r2;
	shfl.sync.bfly.b32	%r5|%p2, %r4, 2, 31, -1;
	add.s32 	%r6, %r5, %r4;
	shfl.sync.bfly.b32	%r7|%p3, %r6, 4, 31, -1;
	add.s32 	%r8, %r7, %r6;
	shfl.sync.bfly.b32	%r9|%p4, %r8, 8, 31, -1;
	add.s32 	%r10, %r9, %r8;
	shfl.sync.bfly.b32	%r11|%p5, %r10, 16, 31, -1;
	add.s32 	%r12, %r11, %r10;
	cvta.to.global.u64 	%rd2, %rd1;
	mov.u32 	%r13, %ntid.x;
	mov.u32 	%r14, %ctaid.x;
	mad.lo.s32 	%r15, %r13, %r14, %r1;
	mul.wide.u32 	%rd3, %r15, 4;
	add.s64 	%rd4, %rd2, %rd3;
	st.global.u32 	[%rd4], %r12;
	ret;

}
	// .globl	_Z14transpose_shflPfPKf
.visible .entry _Z14transpose_shflPfPKf(
	.param .u64 .ptr .align 1 _Z14transpose_shflPfPKf_param_0,
	.param .u64 .ptr .align 1 _Z14transpose_shflPfPKf_param_1
)
{
	.reg .pred 	%p<2>;
	.reg .b32 	%r<9>;
	.reg .b64 	%rd<8>;

	ld.param.u64 	%rd1, [_Z14transpose_shflPfPKf_param_0];
	ld.param.u64 	%rd2, [_Z14transpose_shflPfPKf_param_1];
	cvta.to.global.u64 	%rd3, %rd1;
	cvta.to.global.u64 	%rd4, %rd2;
	mov.u32 	%r1, %ntid.x;
	mov.u32 	%r2, %ctaid.x;
	mov.u32 	%r3, %tid.x;
	mad.lo.s32 	%r4, %r1, %r2, %r3;
	not.b32 	%r5, %r3;
	add.s32 	%r6, %r1, %r5;
	mul.wide.u32 	%rd5, %r4, 4;
	add.s64 	%rd6, %rd4, %rd5;
	ld.global.u32 	%r7, [%rd6];
	shfl.sync.idx.b32	%r8|%p1, %r7, %r6, 31, -1;
	add.s64 	%rd7, %rd3, %rd5;
	st.global.u32 	[%rd7], %r8;
	ret;

}


// ===== COMPILED SASS (sm_100) =====

	.target	sm_100

	.elftype	@"ET_EXEC"


//--------------------- .note.nv.tkinfo           --------------------------
	.section	.note.nv.tkinfo,"",@"SHT_NOTE"
	.sectionflags	@"SHF_NOTE_NV_TKINFO"
	.tkinfo
        /*0018*/ 	.word	0x00000002
        /*0030*/ 	.string	""
        /*0030*/ 	.string	"ptxas"
        /*0030*/ 	.string	"Cuda compilation tools, release 13.0, V13.0.88"
        /*0030*/ 	.string	"Build cuda_13.0.r13.0/compiler.36424714_0"
        /*0030*/ 	.string	"-arch sm_100 -m 64 "



//--------------------- .note.nv.cuinfo           --------------------------
	.section	.note.nv.cuinfo,"",@"SHT_NOTE"
	.sectionflags	@"SHF_NOTE_NV_CUINFO"
        /*0018*/ 	.short	0x0002
        /*001a*/ 	.short	0x0064
        /*001c*/ 	.short	0x0082
	.zero		2


//--------------------- .nv.info                  --------------------------
	.section	.nv.info,"",@"SHT_CUDA_INFO"
	.align	4


	//----- nvinfo : EIATTR_REGCOUNT
	.align		4
        /*0000*/ 	.byte	0x04, 0x2f
        /*0002*/ 	.short	(.L_1 - .L_0)
	.align		4
.L_0:
        /*0004*/ 	.word	index@(_Z14bcast_shfl_sg8iPi)
        /*0008*/ 	.word	0x0000000a


	//----- nvinfo : EIATTR_FRAME_SIZE
	.align		4
.L_1:
        /*000c*/ 	.byte	0x04, 0x11
        /*000e*/ 	.short	(.L_3 - .L_2)
	.align		4
.L_2:
        /*0010*/ 	.word	index@(_Z14bcast_shfl_sg8iPi)
        /*0014*/ 	.word	0x00000000


	//----- nvinfo : EIATTR_REGCOUNT
	.align		4
.L_3:
        /*0018*/ 	.byte	0x04, 0x2f
        /*001a*/ 	.short	(.L_5 - .L_4)
	.align		4
.L_4:
        /*001c*/ 	.word	index@(_Z18bcast_shfl_xor_sg8Pi)
        /*0020*/ 	.word	0x0000000b


	//----- nvinfo : EIATTR_FRAME_SIZE
	.align		4
.L_5:
        /*0024*/ 	.byte	0x04, 0x11
        /*0026*/ 	.short	(.L_7 - .L_6)
	.align		4
.L_6:
        /*0028*/ 	.word	index@(_Z18bcast_shfl_xor_sg8Pi)
        /*002c*/ 	.word	0x00000000


	//----- nvinfo : EIATTR_REGCOUNT
	.align		4
.L_7:
        /*0030*/ 	.byte	0x04, 0x2f
        /*0032*/ 	.short	(.L_9 - .L_8)
	.align		4
.L_8:
        /*0034*/ 	.word	index@(_Z15bcast_shfl_sg16iPi)
        /*0038*/ 	.word	0x0000000a


	//----- nvinfo : EIATTR_FRAME_SIZE
	.align		4
.L_9:
        /*003c*/ 	.byte	0x04, 0x11
        /*003e*/ 	.short	(.L_11 - .L_10)
	.align		4
.L_10:
        /*0040*/ 	.word	index@(_Z15bcast_shfl_sg16iPi)
        /*0044*/ 	.word	0x00000000


	//----- nvinfo : EIATTR_REGCOUNT
	.align		4
.L_11:
        /*0048*/ 	.byte	0x04, 0x2f
        /*004a*/ 	.short	(.L_13 - .L_12)
	.align		4
.L_12:
        /*004c*/ 	.word	index@(_Z19bcast_shfl_xor_sg16Pi)
        /*0050*/ 	.word	0x0000000c


	//----- nvinfo : EIATTR_FRAME_SIZE
	.align		4
.L_13:
        /*0054*/ 	.byte	0x04, 0x11
        /*0056*/ 	.short	(.L_15 - .L_14)
	.align		4
.L_14:
        /*0058*/ 	.word	index@(_Z19bcast_shfl_xor_sg16Pi)
        /*005c*/ 	.word	0x00000000


	//----- nvinfo : EIATTR_REGCOUNT
	.align		4
.L_15:
        /*0060*/ 	.byte	0x04, 0x2f
        /*0062*/ 	.short	(.L_17 - .L_16)
	.align		4
.L_16:
        /*0064*/ 	.word	index@(_Z15bcast_shfl_sg32iPi)
        /*0068*/ 	.word	0x0000000a


	//----- nvinfo : EIATTR_FRAME_SIZE
	.align		4
.L_17:
        /*006c*/ 	.byte	0x04, 0x11
        /*006e*/ 	.short	(.L_19 - .L_18)
	.align		4
.L_18:
        /*0070*/ 	.word	index@(_Z15bcast_shfl_sg32iPi)
        /*0074*/ 	.word	0x00000000


	//----- nvinfo : EIATTR_REGCOUNT
	.align		4
.L_19:
        /*0078*/ 	.byte	0x04, 0x2f
        /*007a*/ 	.short	(.L_21 - .L_20)
	.align		4
.L_20:
        /*007c*/ 	.word	index@(_Z19bcast_shfl_xor_sg32Pi)
        /*0080*/ 	.word	0x0000000d


	//----- nvinfo : EIATTR_FRAME_SIZE
	.align		4
.L_21:
        /*0084*/ 	.byte	0x04, 0x11
        /*0086*/ 	.short	(.L_23 - .L_22)
	.align		4
.L_22:
        /*0088*/ 	.word	index@(_Z19bcast_shfl_xor_sg32Pi)
        /*008c*/ 	.word	0x00000000


	//----- nvinfo : EIATTR_REGCOUNT
	.align		4
.L_23:
        /*0090*/ 	.byte	0x04, 0x2f
        /*0092*/ 	.short	(.L_25 - .L_24)
	.align		4
.L_24:
        /*0094*/ 	.word	index@(_Z14transpose_shflPfPKf)
        /*0098*/ 	.word	0x0000000c


	//----- nvinfo : EIATTR_FRAME_SIZE
	.align		4
.L_25:
        /*009c*/ 	.byte	0x04, 0x11
        /*009e*/ 	.short	(.L_27 - .L_26)
	.align		4
.L_26:
        /*00a0*/ 	.word	index@(_Z14transpose_shflPfPKf)
        /*00a4*/ 	.word	0x00000000


	//----- nvinfo : EIATTR_MIN_STACK_SIZE
	.align		4
.L_27:
        /*00a8*/ 	.byte	0x04, 0x12
        /*00aa*/ 	.short	(.L_29 - .L_28)
	.align		4
.L_28:
        /*00ac*/ 	.word	index@(_Z14transpose_shflPfPKf)
        /*00b0*/ 	.word	0x00000000


	//----- nvinfo : EIATTR_MIN_STACK_SIZE
	.align		4
.L_29:
        /*00b4*/ 	.byte	0x04, 0x12
        /*00b6*/ 	.short	(.L_31 - .L_30)
	.align		4
.L_30:
        /*00b8*/ 	.word	index@(_Z19bcast_shfl_xor_sg32Pi)
        /*00bc*/ 	.word	0x00000000


	//----- nvinfo : EIATTR_MIN_STACK_SIZE
	.align		4
.L_31:
        /*00c0*/ 	.byte	0x04, 0x12
        /*00c2*/ 	.short	(.L_33 - .L_32)
	.align		4
.L_32:
        /*00c4*/ 	.word	index@(_Z15bcast_shfl_sg32iPi)
        /*00c8*/ 	.word	0x00000000


	//----- nvinfo : EIATTR_MIN_STACK_SIZE
	.align		4
.L_33:
        /*00cc*/ 	.byte	0x04, 0x12
        /*00ce*/ 	.short	(.L_35 - .L_34)
	.align		4
.L_34:
        /*00d0*/ 	.word	index@(_Z19bcast_shfl_xor_sg16Pi)
        /*00d4*/ 	.word	0x00000000


	//----- nvinfo : EIATTR_MIN_STACK_SIZE
	.align		4
.L_35:
        /*00d8*/ 	.byte	0x04, 0x12
        /*00da*/ 	.short	(.L_37 - .L_36)
	.align		4
.L_36:
        /*00dc*/ 	.word	index@(_Z15bcast_shfl_sg16iPi)
        /*00e0*/ 	.word	0x00000000


	//----- nvinfo : EIATTR_MIN_STACK_SIZE
	.align		4
.L_37:
        /*00e4*/ 	.byte	0x04, 0x12
        /*00e6*/ 	.short	(.L_39 - .L_38)
	.align		4
.L_38:
        /*00e8*/ 	.word	index@(_Z18bcast_shfl_xor_sg8Pi)
        /*00ec*/ 	.word	0x00000000


	//----- nvinfo : EIATTR_MIN_STACK_SIZE
	.align		4
.L_39:
        /*00f0*/ 	.byte	0x04, 0x12
        /*00f2*/ 	.short	(.L_41 - .L_40)
	.align		4
.L_40:
        /*00f4*/ 	.word	index@(_Z14bcast_shfl_sg8iPi)
        /*00f8*/ 	.word	0x00000000
.L_41:


//--------------------- .nv.compat                --------------------------
	.section	.nv.compat,"",@"SHT_CUDA_COMPAT_INFO"
	.align	4
        /*0000*/ 	.byte	0x02, 0x09, 0x00, 0x00, 0x02, 0x02, 0x01, 0x00, 0x02, 0x05, 0x05, 0x00, 0x03, 0x07, 0x01, 0x01
        /*0010*/ 	.byte	0x02, 0x03, 0x00, 0x00, 0x02, 0x06, 0x01, 0x00, 0x04, 0x0b, 0x08, 0x00, 0x09, 0x00, 0x00, 0x00
        /*0020*/ 	.byte	0x00, 0x00, 0x00, 0x00


//--------------------- .nv.info._Z14transpose_shflPfPKf --------------------------
	.section	.nv.info._Z14transpose_shflPfPKf,"",@"SHT_CUDA_INFO"
	.sectionflags	@""
	.align	4


	//----- nvinfo : EIATTR_CUDA_API_VERSION
	.align		4
        /*0000*/ 	.byte	0x04, 0x37
        /*0002*/ 	.short	(.L_43 - .L_42)
.L_42:
        /*0004*/ 	.word	0x00000082


	//----- nvinfo : EIATTR_KPARAM_INFO
	.align		4
.L_43:
        /*0008*/ 	.byte	0x04, 0x17
        /*000a*/ 	.short	(.L_45 - .L_44)
.L_44:
        /*000c*/ 	.word	0x00000000
        /*0010*/ 	.short	0x0001
        /*0012*/ 	.short	0x0008
        /*0014*/ 	.byte	0x00, 0xf5, 0x21, 0x00


	//----- nvinfo : EIATTR_KPARAM_INFO
	.align		4
.L_45:
        /*0018*/ 	.byte	0x04, 0x17
        /*001a*/ 	.short	(.L_47 - .L_46)
.L_46:
        /*001c*/ 	.word	0x00000000
        /*0020*/ 	.short	0x0000
        /*0022*/ 	.short	0x0000
        /*0024*/ 	.byte	0x00, 0xf5, 0x21, 0x00


	//----- nvinfo : EIATTR_SPARSE_MMA_MASK
	.align		4
.L_47:
        /*0028*/ 	.byte	0x03, 0x50
        /*002a*/ 	.short	0x0000


	//----- nvinfo : EIATTR_MAXREG_COUNT
	.align		4
        /*002c*/ 	.byte	0x03, 0x1b
        /*002e*/ 	.short	0x00ff


	//----- nvinfo : EIATTR_MERCURY_ISA_VERSION
	.align		4
        /*0030*/ 	.byte	0x03, 0x5f
        /*0032*/ 	.short	0x0101


	//----- nvinfo : EIATTR_COOP_GROUP_MASK_REGIDS
	.align		4
        /*0034*/ 	.byte	0x04, 0x29
        /*0036*/ 	.short	(.L_49 - .L_48)


	//   ....[0]....
.L_48:
        /*0038*/ 	.word	0xffffffff


	//----- nvinfo : EIATTR_COOP_GROUP_INSTR_OFFSETS
	.align		4
.L_49:
        /*003c*/ 	.byte	0x04, 0x28
        /*003e*/ 	.short	(.L_51 - .L_50)


	//   ....[0]....
.L_50:
        /*0040*/ 	.word	0x000000d0


	//----- nvinfo : EIATTR_VRC_CTA_INIT_COUNT
	.align		4
.L_51:
        /*0044*/ 	.byte	0x02, 0x4a
	.zero		1
	.zero		1


	//----- nvinfo : EIATTR_EXIT_INSTR_OFFSETS
	.align		4
        /*0048*/ 	.byte	0x04, 0x1c
        /*004a*/ 	.short	(.L_53 - .L_52)


	//   ....[0]....
.L_52:
        /*004c*/ 	.word	0x000000f0


	//----- nvinfo : EIATTR_CBANK_PARAM_SIZE
	.align		4
.L_53:
        /*0050*/ 	.byte	0x03, 0x19
        /*0052*/ 	.short	0x0010


	//----- nvinfo : EIATTR_PARAM_CBANK
	.align		4
        /*0054*/ 	.byte	0x04, 0x0a
        /*0056*/ 	.short	(.L_55 - .L_54)
	.align		4
.L_54:
        /*0058*/ 	.word	index@(.nv.constant0._Z14transpose_shflPfPKf)
        /*005c*/ 	.short	0x0380
        /*005e*/ 	.short	0x0010


	//----- nvinfo : EIATTR_SW_WAR
	.align		4
.L_55:
        /*0060*/ 	.byte	0x04, 0x36
        /*0062*/ 	.short	(.L_57 - .L_56)
.L_56:
        /*0064*/ 	.word	0x00000008
.L_57:


//--------------------- .nv.info._Z19bcast_shfl_xor_sg32Pi --------------------------
	.section	.nv.info._Z19bcast_shfl_xor_sg32Pi,"",@"SHT_CUDA_INFO"
	.sectionflags	@""
	.align	4


	//----- nvinfo : EIATTR_CUDA_API_VERSION
	.align		4
        /*0000*/ 	.byte	0x04, 0x37
        /*0002*/ 	.short	(.L_59 - .L_58)
.L_58:
        /*0004*/ 	.word	0x00000082


	//----- nvinfo : EIATTR_KPARAM_INFO
	.align		4
.L_59:
        /*0008*/ 	.byte	0x04, 0x17
        /*000a*/ 	.short	(.L_61 - .L_60)
.L_60:
        /*000c*/ 	.word	0x00000000
        /*0010*/ 	.short	0x0000
        /*0012*/ 	.short	0x0000
        /*0014*/ 	.byte	0x00, 0xf5, 0x21, 0x00


	//----- nvinfo : EIATTR_SPARSE_MMA_MASK
	.align		4
.L_61:
        /*0018*/ 	.byte	0x03, 0x50
        /*001a*/ 	.short	0x0000


	//----- nvinfo : EIATTR_MAXREG_COUNT
	.align		4
        /*001c*/ 	.byte	0x03, 0x1b
        /*001e*/ 	.short	0x00ff


	//----- nvinfo : EIATTR_MERCURY_ISA_VERSION
	.align		4
        /*0020*/ 	.byte	0x03, 0x5f
        /*0022*/ 	.short	0x0101


	//----- nvinfo : EIATTR_COOP_GROUP_MASK_REGIDS
	.align		4
        /*0024*/ 	.byte	0x04, 0x29
        /*0026*/ 	.short	(.L_63 - .L_62)


	//   ....[0]....
.L_62:
        /*0028*/ 	.word	0xffffffff


	//   ....[1]....
        /*002c*/ 	.word	0xffffffff


	//   ....[2]....
        /*0030*/ 	.word	0xffffffff


	//   ....[3]....
        /*0034*/ 	.word	0xffffffff


	//   ....[4]....
        /*0038*/ 	.word	0xffffffff


	//----- nvinfo : EIATTR_COOP_GROUP_INSTR_OFFSETS
	.align		4
.L_63:
        /*003c*/ 	.byte	0x04, 0x28
        /*003e*/ 	.short	(.L_65 - .L_64)


	//   ....[0]....
.L_64:
        /*0040*/ 	.word	0x00000070


	//   ....[1]....
        /*0044*/ 	.word	0x00000090


	//   ....[2]....
        /*0048*/ 	.word	0x000000b0


	//   ....[3]....
        /*004c*/ 	.word	0x000000d0


	//   ....[4]....
        /*0050*/ 	.word	0x00000100


	//----- nvinfo : EIATTR_VRC_CTA_INIT_COUNT
	.align		4
.L_65:
        /*0054*/ 	.byte	0x02, 0x4a
	.zero		1
	.zero		1


	//----- nvinfo : EIATTR_EXIT_INSTR_OFFSETS
	.align		4
        /*0058*/ 	.byte	0x04, 0x1c
        /*005a*/ 	.short	(.L_67 - .L_66)


	//   ....[0]....
.L_66:
        /*005c*/ 	.word	0x00000140


	//----- nvinfo : EIATTR_CBANK_PARAM_SIZE
	.align		4
.L_67:
        /*0060*/ 	.byte	0x03, 0x19
        /*0062*/ 	.short	0x0008


	//----- nvinfo : EIATTR_PARAM_CBANK
	.align		4
        /*0064*/ 	.byte	0x04, 0x0a
        /*0066*/ 	.short	(.L_69 - .L_68)
	.align		4
.L_68:
        /*0068*/ 	.word	index@(.nv.constant0._Z19bcast_shfl_xor_sg32Pi)
        /*006c*/ 	.short	0x0380
        /*006e*/ 	.short	0x0008


	//----- nvinfo : EIATTR_SW_WAR
	.align		4
.L_69:
        /*0070*/ 	.byte	0x04, 0x36
        /*0072*/ 	.short	(.L_71 - .L_70)
.L_70:
        /*0074*/ 	.word	0x00000008
.L_71:


//--------------------- .nv.info._Z15bcast_shfl_sg32iPi --------------------------
	.section	.nv.info._Z15bcast_shfl_sg32iPi,"",@"SHT_CUDA_INFO"
	.sectionflags	@""
	.align	4


	//----- nvinfo : EIATTR_CUDA_API_VERSION
	.align		4
        /*0000*/ 	.byte	0x04, 0x37
        /*0002*/ 	.short	(.L_73 - .L_72)
.L_72:
        /*0004*/ 	.word	0x00000082


	//----- nvinfo : EIATTR_KPARAM_INFO
	.align		4
.L_73:
        /*0008*/ 	.byte	0x04, 0x17
        /*000a*/ 	.short	(.L_75 - .L_74)
.L_74:
        /*000c*/ 	.word	0x00000000
        /*0010*/ 	.short	0x0001
        /*0012*/ 	.short	0x0008
        /*0014*/ 	.byte	0x00, 0xf5, 0x21, 0x00


	//----- nvinfo : EIATTR_KPARAM_INFO
	.align		4
.L_75:
        /*0018*/ 	.byte	0x04, 0x17
        /*001a*/ 	.short	(.L_77 - .L_76)
.L_76:
        /*001c*/ 	.word	0x00000000
        /*0020*/ 	.short	0x0000
        /*0022*/ 	.short	0x0000
        /*0024*/ 	.byte	0x00, 0xf0, 0x11, 0x00


	//----- nvinfo : EIATTR_SPARSE_MMA_MASK
	.align		4
.L_77:
        /*0028*/ 	.byte	0x03, 0x50
        /*002a*/ 	.short	0x0000


	//----- nvinfo : EIATTR_MAXREG_COUNT
	.align		4
        /*002c*/ 	.byte	0x03, 0x1b
        /*002e*/ 	.short	0x00ff


	//----- nvinfo : EIATTR_MERCURY_ISA_VERSION
	.align		4
        /*0030*/ 	.byte	0x03, 0x5f
        /*0032*/ 	.short	0x0101


	//----- nvinfo : EIATTR_COOP_GROUP_MASK_REGIDS
	.align		4
        /*0034*/ 	.byte	0x04, 0x29
        /*0036*/ 	.short	(.L_79 - .L_78)


	//   ....[0]....
.L_78:
        /*0038*/ 	.word	0xffffffff


	//----- nvinfo : EIATTR_COOP_GROUP_INSTR_OFFSETS
	.align		4
.L_79:
        /*003c*/ 	.byte	0x04, 0x28
        /*003e*/ 	.short	(.L_81 - .L_80)


	//   ....[0]....
.L_80:
        /*0040*/ 	.word	0x000000a0


	//----- nvinfo : EIATTR_VRC_CTA_INIT_COUNT
	.align		4
.L_81:
        /*0044*/ 	.byte	0x02, 0x4a
	.zero		1
	.zero		1


	//----- nvinfo : EIATTR_EXIT_INSTR_OFFSETS
	.align		4
        /*0048*/ 	.byte	0x04, 0x1c
        /*004a*/ 	.short	(.L_83 - .L_82)


	//   ....[0]....
.L_82:
        /*004c*/ 	.word	0x000000d0


	//----- nvinfo : EIATTR_CBANK_PARAM_SIZE
	.align		4
.L_83:
        /*0050*/ 	.byte	0x03, 0x19
        /*0052*/ 	.short	0x0010


	//----- nvinfo : EIATTR_PARAM_CBANK
	.align		4
        /*0054*/ 	.byte	0x04, 0x0a
        /*0056*/ 	.short	(.L_85 - .L_84)
	.align		4
.L_84:
        /*0058*/ 	.word	index@(.nv.constant0._Z15bcast_shfl_sg32iPi)
        /*005c*/ 	.short	0x0380
        /*005e*/ 	.short	0x0010


	//----- nvinfo : EIATTR_SW_WAR
	.align		4
.L_85:
        /*0060*/ 	.byte	0x04, 0x36
        /*0062*/ 	.short	(.L_87 - .L_86)
.L_86:
        /*0064*/ 	.word	0x00000008
.L_87:


//--------------------- .nv.info._Z19bcast_shfl_xor_sg16Pi --------------------------
	.section	.nv.info._Z19bcast_shfl_xor_sg16Pi,"",@"SHT_CUDA_INFO"
	.sectionflags	@""
	.align	4


	//----- nvinfo : EIATTR_CUDA_API_VERSION
	.align		4
        /*0000*/ 	.byte	0x04, 0x37
        /*0002*/ 	.short	(.L_89 - .L_88)
.L_88:
        /*0004*/ 	.word	0x00000082


	//----- nvinfo : EIATTR_KPARAM_INFO
	.align		4
.L_89:
        /*0008*/ 	.byte	0x04, 0x17
        /*000a*/ 	.short	(.L_91 - .L_90)
.L_90:
        /*000c*/ 	.word	0x00000000
        /*0010*/ 	.short	0x0000
        /*0012*/ 	.short	0x0000
        /*0014*/ 	.byte	0x00, 0xf5, 0x21, 0x00


	//----- nvinfo : EIATTR_SPARSE_MMA_MASK
	.align		4
.L_91:
        /*0018*/ 	.byte	0x03, 0x50
        /*001a*/ 	.short	0x0000


	//----- nvinfo : EIATTR_MAXREG_COUNT
	.align		4
        /*001c*/ 	.byte	0x03, 0x1b
        /*001e*/ 	.short	0x00ff


	//----- nvinfo : EIATTR_MERCURY_ISA_VERSION
	.align		4
        /*0020*/ 	.byte	0x03, 0x5f
        /*0022*/ 	.short	0x0101


	//----- nvinfo : EIATTR_COOP_GROUP_MASK_REGIDS
	.align		4
        /*0024*/ 	.byte	0x04, 0x29
        /*0026*/ 	.short	(.L_93 - .L_92)


	//   ....[0]....
.L_92:
        /*0028*/ 	.word	0xffffffff


	//   ....[1]....
        /*002c*/ 	.word	0xffffffff


	//   ....[2]....
        /*0030*/ 	.word	0xffffffff


	//   ....[3]....
        /*0034*/ 	.word	0xffffffff


	//----- nvinfo : EIATTR_COOP_GROUP_INSTR_OFFSETS
	.align		4
.L_93:
        /*0038*/ 	.byte	0x04, 0x28
        /*003a*/ 	.short	(.L_95 - .L_94)


	//   ....[0]....
.L_94:
        /*003c*/ 	.word	0x00000070


	//   ....[1]....
        /*0040*/ 	.word	0x00000090


	//   ....[2]....
        /*0044*/ 	.word	0x000000b0


	//   ....[3]....
        /*0048*/ 	.word	0x000000e0


	//----- nvinfo : EIATTR_VRC_CTA_INIT_COUNT
	.align		4
.L_95:
        /*004c*/ 	.byte	0x02, 0x4a
	.zero		1
	.zero		1


	//----- nvinfo : EIATTR_EXIT_INSTR_OFFSETS
	.align		4
        /*0050*/ 	.byte	0x04, 0x1c
        /*0052*/ 	.short	(.L_97 - .L_96)


	//   ....[0]....
.L_96:
        /*0054*/ 	.word	0x00000120


	//----- nvinfo : EIATTR_CBANK_PARAM_SIZE
	.align		4
.L_97:
        /*0058*/ 	.byte	0x03, 0x19
        /*005a*/ 	.short	0x0008


	//----- nvinfo : EIATTR_PARAM_CBANK
	.align		4
        /*005c*/ 	.byte	0x04, 0x0a
        /*005e*/ 	.short	(.L_99 - .L_98)
	.align		4
.L_98:
        /*0060*/ 	.word	index@(.nv.constant0._Z19bcast_shfl_xor_sg16Pi)
        /*0064*/ 	.short	0x0380
        /*0066*/ 	.short	0x0008


	//----- nvinfo : EIATTR_SW_WAR
	.align		4
.L_99:
        /*0068*/ 	.byte	0x04, 0x36
        /*006a*/ 	.short	(.L_101 - .L_100)
.L_100:
        /*006c*/ 	.word	0x00000008
.L_101:


//--------------------- .nv.info._Z15bcast_shfl_sg16iPi --------------------------
	.section	.nv.info._Z15bcast_shfl_sg16iPi,"",@"SHT_CUDA_INFO"
	.sectionflags	@""
	.align	4


	//----- nvinfo : EIATTR_CUDA_API_VERSION
	.align		4
        /*0000*/ 	.byte	0x04, 0x37
        /*0002*/ 	.short	(.L_103 - .L_102)
.L_102:
        /*0004*/ 	.word	0x00000082


	//----- nvinfo : EIATTR_KPARAM_INFO
	.align		4
.L_103:
        /*0008*/ 	.byte	0x04, 0x17
        /*000a*/ 	.short	(.L_105 - .L_104)
.L_104:
        /*000c*/ 	.word	0x00000000
        /*0010*/ 	.short	0x0001
        /*0012*/ 	.short	0x0008
        /*0014*/ 	.byte	0x00, 0xf5, 0x21, 0x00


	//----- nvinfo : EIATTR_KPARAM_INFO
	.align		4
.L_105:
        /*0018*/ 	.byte	0x04, 0x17
        /*001a*/ 	.short	(.L_107 - .L_106)
.L_106:
        /*001c*/ 	.word	0x00000000
        /*0020*/ 	.short	0x0000
        /*0022*/ 	.short	0x0000
        /*0024*/ 	.byte	0x00, 0xf0, 0x11, 0x00


	//----- nvinfo : EIATTR_SPARSE_MMA_MASK
	.align		4
.L_107:
        /*0028*/ 	.byte	0x03, 0x50
        /*002a*/ 	.short	0x0000


	//----- nvinfo : EIATTR_MAXREG_COUNT
	.align		4
        /*002c*/ 	.byte	0x03, 0x1b
        /*002e*/ 	.short	0x00ff


	//----- nvinfo : EIATTR_MERCURY_ISA_VERSION
	.align		4
        /*0030*/ 	.byte	0x03, 0x5f
        /*0032*/ 	.short	0x0101


	//----- nvinfo : EIATTR_COOP_GROUP_MASK_REGIDS
	.align		4
        /*0034*/ 	.byte	0x04, 0x29
        /*0036*/ 	.short	(.L_109 - .L_108)


	//   ....[0]....
.L_108:
        /*0038*/ 	.word	0xffffffff


	//----- nvinfo : EIATTR_COOP_GROUP_INSTR_OFFSETS
	.align		4
.L_109:
        /*003c*/ 	.byte	0x04, 0x28
        /*003e*/ 	.short	(.L_111 - .L_110)


	//   ....[0]....
.L_110:
        /*0040*/ 	.word	0x000000a0


	//----- nvinfo : EIATTR_VRC_CTA_INIT_COUNT
	.align		4
.L_111:
        /*0044*/ 	.byte	0x02, 0x4a
	.zero		1
	.zero		1


	//----- nvinfo : EIATTR_EXIT_INSTR_OFFSETS
	.align		4
        /*0048*/ 	.byte	0x04, 0x1c
        /*004a*/ 	.short	(.L_113 - .L_112)


	//   ....[0]....
.L_112:
        /*004c*/ 	.word	0x000000d0


	//----- nvinfo : EIATTR_CBANK_PARAM_SIZE
	.align		4
.L_113:
        /*0050*/ 	.byte	0x03, 0x19
        /*0052*/ 	.short	0x0010


	//----- nvinfo : EIATTR_PARAM_CBANK
	.align		4
        /*0054*/ 	.byte	0x04, 0x0a
        /*0056*/ 	.short	(.L_115 - .L_114)
	.align		4
.L_114:
        /*0058*/ 	.word	index@(.nv.constant0._Z15bcast_shfl_sg16iPi)
        /*005c*/ 	.short	0x0380
        /*005e*/ 	.short	0x0010


	//----- nvinfo : EIATTR_SW_WAR
	.align		4
.L_115:
        /*0060*/ 	.byte	0x04, 0x36
        /*0062*/ 	.short	(.L_117 - .L_116)
.L_116:
        /*0064*/ 	.word	0x00000008
.L_117:


//--------------------- .nv.info._Z18bcast_shfl_xor_sg8Pi --------------------------
	.section	.nv.info._Z18bcast_shfl_xor_sg8Pi,"",@"SHT_CUDA_INFO"
	.sectionflags	@""
	.align	4


	//----- nvinfo : EIATTR_CUDA_API_VERSION
	.align		4
        /*0000*/ 	.byte	0x04, 0x37
        /*0002*/ 	.short	(.L_119 - .L_118)
.L_118:
        /*0004*/ 	.word	0x00000082


	//----- nvinfo : EIATTR_KPARAM_INFO
	.align		4
.L_119:
        /*0008*/ 	.byte	0x04, 0x17
        /*000a*/ 	.short	(.L_121 - .L_120)
.L_120:
        /*000c*/ 	.word	0x00000000
        /*0010*/ 	.short	0x0000
        /*0012*/ 	.short	0x0000
        /*0014*/ 	.byte	0x00, 0xf5, 0x21, 0x00


	//----- nvinfo : EIATTR_SPARSE_MMA_MASK
	.align		4
.L_121:
        /*0018*/ 	.byte	0x03, 0x50
        /*001a*/ 	.short	0x0000


	//----- nvinfo : EIATTR_MAXREG_COUNT
	.align		4
        /*001c*/ 	.byte	0x03, 0x1b
        /*001e*/ 	.short	0x00ff


	//----- nvinfo : EIATTR_MERCURY_ISA_VERSION
	.align		4
        /*0020*/ 	.byte	0x03, 0x5f
        /*0022*/ 	.short	0x0101


	//----- nvinfo : EIATTR_COOP_GROUP_MASK_REGIDS
	.align		4
        /*0024*/ 	.byte	0x04, 0x29
        /*0026*/ 	.short	(.L_123 - .L_122)


	//   ....[0]....
.L_122:
        /*0028*/ 	.word	0xffffffff


	//   ....[1]....
        /*002c*/ 	.word	0xffffffff


	//   ....[2]....
        /*0030*/ 	.word	0xffffffff


	//----- nvinfo : EIATTR_COOP_GROUP_INSTR_OFFSETS
	.align		4
.L_123:
        /*0034*/ 	.byte	0x04, 0x28
        /*0036*/ 	.short	(.L_125 - .L_124)


	//   ....[0]....
.L_124:
        /*0038*/ 	.word	0x00000070


	//   ....[1]....
        /*003c*/ 	.word	0x00000090


	//   ....[2]....
        /*0040*/ 	.word	0x000000c0


	//----- nvinfo : EIATTR_VRC_CTA_INIT_COUNT
	.align		4
.L_125:
        /*0044*/ 	.byte	0x02, 0x4a
	.zero		1
	.zero		1


	//----- nvinfo : EIATTR_EXIT_INSTR_OFFSETS
	.align		4
        /*0048*/ 	.byte	0x04, 0x1c
        /*004a*/ 	.short	(.L_127 - .L_126)


	//   ....[0]....
.L_126:
        /*004c*/ 	.word	0x00000100


	//----- nvinfo : EIATTR_CBANK_PARAM_SIZE
	.align		4
.L_127:
        /*0050*/ 	.byte	0x03, 0x19
        /*0052*/ 	.short	0x0008


	//----- nvinfo : EIATTR_PARAM_CBANK
	.align		4
        /*0054*/ 	.byte	0x04, 0x0a
        /*0056*/ 	.short	(.L_129 - .L_128)
	.align		4
.L_128:
        /*0058*/ 	.word	index@(.nv.constant0._Z18bcast_shfl_xor_sg8Pi)
        /*005c*/ 	.short	0x0380
        /*005e*/ 	.short	0x0008


	//----- nvinfo : EIATTR_SW_WAR
	.align		4
.L_129:
        /*0060*/ 	.byte	0x04, 0x36
        /*0062*/ 	.short	(.L_131 - .L_130)
.L_130:
        /*0064*/ 	.word	0x00000008
.L_131:


//--------------------- .nv.info._Z14bcast_shfl_sg8iPi --------------------------
	.section	.nv.info._Z14bcast_shfl_sg8iPi,"",@"SHT_CUDA_INFO"
	.sectionflags	@""
	.align	4


	//----- nvinfo : EIATTR_CUDA_API_VERSION
	.align		4
        /*0000*/ 	.byte	0x04, 0x37
        /*0002*/ 	.short	(.L_133 - .L_132)
.L_132:
        /*0004*/ 	.word	0x00000082


	//----- nvinfo : EIATTR_KPARAM_INFO
	.align		4
.L_133:
        /*0008*/ 	.byte	0x04, 0x17
        /*000a*/ 	.short	(.L_135 - .L_134)
.L_134:
        /*000c*/ 	.word	0x00000000
        /*0010*/ 	.short	0x0001
        /*0012*/ 	.short	0x0008
        /*0014*/ 	.byte	0x00, 0xf5, 0x21, 0x00


	//----- nvinfo : EIATTR_KPARAM_INFO
	.align		4
.L_135:
        /*0018*/ 	.byte	0x04, 0x17
        /*001a*/ 	.short	(.L_137 - .L_136)
.L_136:
        /*001c*/ 	.word	0x00000000
        /*0020*/ 	.short	0x0000
        /*0022*/ 	.short	0x0000
        /*0024*/ 	.byte	0x00, 0xf0, 0x11, 0x00


	//----- nvinfo : EIATTR_SPARSE_MMA_MASK
	.align		4
.L_137:
        /*0028*/ 	.byte	0x03, 0x50
        /*002a*/ 	.short	0x0000


	//----- nvinfo : EIATTR_MAXREG_COUNT
	.align		4
        /*002c*/ 	.byte	0x03, 0x1b
        /*002e*/ 	.short	0x00ff


	//----- nvinfo : EIATTR_MERCURY_ISA_VERSION
	.align		4
        /*0030*/ 	.byte	0x03, 0x5f
        /*0032*/ 	.short	0x0101


	//----- nvinfo : EIATTR_COOP_GROUP_MASK_REGIDS
	.align		4
        /*0034*/ 	.byte	0x04, 0x29
        /*0036*/ 	.short	(.L_139 - .L_138)


	//   ....[0]....
.L_138:
        /*0038*/ 	.word	0xffffffff


	//----- nvinfo : EIATTR_COOP_GROUP_INSTR_OFFSETS
	.align		4
.L_139:
        /*003c*/ 	.byte	0x04, 0x28
        /*003e*/ 	.short	(.L_141 - .L_140)


	//   ....[0]....
.L_140:
        /*0040*/ 	.word	0x000000a0


	//----- nvinfo : EIATTR_VRC_CTA_INIT_COUNT
	.align		4
.L_141:
        /*0044*/ 	.byte	0x02, 0x4a
	.zero		1
	.zero		1


	//----- nvinfo : EIATTR_EXIT_INSTR_OFFSETS
	.align		4
        /*0048*/ 	.byte	0x04, 0x1c
        /*004a*/ 	.short	(.L_143 - .L_142)


	//   ....[0]....
.L_142:
        /*004c*/ 	.word	0x000000d0


	//----- nvinfo : EIATTR_CBANK_PARAM_SIZE
	.align		4
.L_143:
        /*0050*/ 	.byte	0x03, 0x19
        /*0052*/ 	.short	0x0010


	//----- nvinfo : EIATTR_PARAM_CBANK
	.align		4
        /*0054*/ 	.byte	0x04, 0x0a
        /*0056*/ 	.short	(.L_145 - .L_144)
	.align		4
.L_144:
        /*0058*/ 	.word	index@(.nv.constant0._Z14bcast_shfl_sg8iPi)
        /*005c*/ 	.short	0x0380
        /*005e*/ 	.short	0x0010


	//----- nvinfo : EIATTR_SW_WAR
	.align		4
.L_145:
        /*0060*/ 	.byte	0x04, 0x36
        /*0062*/ 	.short	(.L_147 - .L_146)
.L_146:
        /*0064*/ 	.word	0x00000008
.L_147:


//--------------------- .nv.callgraph             --------------------------
	.section	.nv.callgraph,"",@"SHT_CUDA_CALLGRAPH"
	.align	4
	.sectionentsize	8
	.align		4
        /*0000*/ 	.word	0x00000000
	.align		4
        /*0004*/ 	.word	0xffffffff
	.align		4
        /*0008*/ 	.word	0x00000000
	.align		4
        /*000c*/ 	.word	0xfffffffe
	.align		4
        /*0010*/ 	.word	0x00000000
	.align		4
        /*0014*/ 	.word	0xfffffffd
	.align		4
        /*0018*/ 	.word	0x00000000
	.align		4
        /*001c*/ 	.word	0xfffffffc


//--------------------- .text._Z14transpose_shflPfPKf --------------------------
	.section	.text._Z14transpose_shflPfPKf,"ax",@progbits
	.align	128
        .global         _Z14transpose_shflPfPKf
        .type           _Z14transpose_shflPfPKf,@function
        .size           _Z14transpose_shflPfPKf,(.L_x_7 - _Z14transpose_shflPfPKf)
        .other          _Z14transpose_shflPfPKf,@"STO_CUDA_ENTRY STV_DEFAULT"
_Z14transpose_shflPfPKf:
.text._Z14transpose_shflPfPKf:
[----:B------:R-:W-:Y:S01]  /*0000*/  LDC R1, c[0x0][0x37c] ;  /* 0x0000df00ff017b82 */ /* 0x000fe20000000800 */
[----:B------:R-:W0:Y:S07]  /*0010*/  S2R R7, SR_CTAID.X ;  /* 0x0000000000077919 */ /* 0x000e2e0000002500 */
[----:B------:R-:W1:Y:S01]  /*0020*/  LDC.64 R2, c[0x0][0x388] ;  /* 0x0000e200ff027b82 */ /* 0x000e620000000a00 */
[----:B------:R-:W0:Y:S01]  /*0030*/  LDCU UR6, c[0x0][0x360] ;  /* 0x00006c00ff0677ac */ /* 0x000e220008000800 */
[----:B------:R-:W0:Y:S01]  /*0040*/  S2R R0, SR_TID.X ;  /* 0x0000000000007919 */ /* 0x000e220000002100 */
[----:B------:R-:W2:Y:S05]  /*0050*/  LDCU.64 UR4, c[0x0][0x358] ;  /* 0x00006b00ff0477ac */ /* 0x000eaa0008000a00 */
[----:B------:R-:W3:Y:S01]  /*0060*/  LDC.64 R4, c[0x0][0x380] ;  /* 0x0000e000ff047b82 */ /* 0x000ee20000000a00 */
[----:B0-----:R-:W-:-:S04]  /*0070*/  IMAD R7, R7, UR6, R0 ;  /* 0x0000000607077c24 */ /* 0x001fc8000f8e0200 */
[----:B-1----:R-:W-:-:S06]  /*0080*/  IMAD.WIDE.U32 R2, R7, 0x4, R2 ;  /* 0x0000000407027825 */ /* 0x002fcc00078e0002 */
[----:B--2---:R-:W2:Y:S01]  /*0090*/  LDG.E R3, desc[UR4][R2.64] ;  /* 0x0000000402037981 */ /* 0x004ea2000c1e1900 */
[----:B------:R-:W-:Y:S01]  /*00a0*/  LOP3.LUT R0, RZ, R0, RZ, 0x33, !PT ;  /* 0x00000000ff007212 */ /* 0x000fe200078e33ff */
[----:B---3--:R-:W-:-:S03]  /*00b0*/  IMAD.WIDE.U32 R4, R7, 0x4, R4 ;  /* 0x0000000407047825 */ /* 0x008fc600078e0004 */
[----:B------:R-:W-:-:S05]  /*00c0*/  IADD3 R0, PT, PT, R0, UR6, RZ ;  /* 0x0000000600007c10 */ /* 0x000fca000fffe0ff */
[----:B--2---:R-:W0:Y:S04]  /*00d0*/  SHFL.IDX PT, R9, R3, R0, 0x1f ;  /* 0x00001f0003097589 */ /* 0x004e2800000e0000 */
[----:B0-----:R-:W-:Y:S01]  /*00e0*/  STG.E desc[UR4][R4.64], R9 ;  /* 0x0000000904007986 */ /* 0x001fe2000c101904 */
[----:B------:R-:W-:Y:S05]  /*00f0*/  EXIT ;  /* 0x000000000000794d */ /* 0x000fea0003800000 */
.L_x_0:
[----:B------:R-:W-:-:S00]  /*0100*/  BRA `(.L_x_0) ;  /* 0xfffffffc00fc7947 */ /* 0x000fc0000383ffff */
[----:B------:R-:W-:-:S00]  /*0110*/  NOP ;  /* 0x0000000000007918 */ /* 0x000fc00000000000 */
        /* <DEDUP_REMOVED lines=14> */
.L_x_7:


//--------------------- .text._Z19bcast_shfl_xor_sg32Pi --------------------------
	.section	.text._Z19bcast_shfl_xor_sg32Pi,"ax",@progbits
	.align	128
        .global         _Z19bcast_shfl_xor_sg32Pi
        .type           _Z19bcast_shfl_xor_sg32Pi,@function
        .size           _Z19bcast_shfl_xor_sg32Pi,(.L_x_8 - _Z19bcast_shfl_xor_sg32Pi)
        .other          _Z19bcast_shfl_xor_sg32Pi,@"STO_CUDA_ENTRY STV_DEFAULT"
_Z19bcast_shfl_xor_sg32Pi:
.text._Z19bcast_shfl_xor_sg32Pi:
[----:B------:R-:W-:Y:S01]  /*0000*/  LDC R1, c[0x0][0x37c] ;  /* 0x0000df00ff017b82 */ /* 0x000fe20000000800 */
[----:B------:R-:W0:Y:S01]  /*0010*/  S2R R9, SR_TID.X ;  /* 0x0000000000097919 */ /* 0x000e220000002100 */
[----:B------:R-:W1:Y:S01]  /*0020*/  LDCU UR6, c[0x0][0x360] ;  /* 0x00006c00ff0677ac */ /* 0x000e620008000800 */
[----:B------:R-:W1:Y:S01]  /*0030*/  S2R R10, SR_CTAID.X ;  /* 0x00000000000a7919 */ /* 0x000e620000002500 */
[----:B------:R-:W2:Y:S01]  /*0040*/  LDCU.64 UR4, c[0x0][0x358] ;  /* 0x00006b00ff0477ac */ /* 0x000ea20008000a00 */
[----:B0-----:R-:W-:Y:S01]  /*0050*/  LOP3.LUT R0, R9, 0x1f, RZ, 0xc0, !PT ;  /* 0x0000001f09007812 */ /* 0x001fe200078ec0ff */
[----:B-1----:R-:W-:-:S04]  /*0060*/  IMAD R9, R10, UR6, R9 ;  /* 0x000000060a097c24 */ /* 0x002fc8000f8e0209 */
[----:B------:R-:W0:Y:S02]  /*0070*/  SHFL.BFLY PT, R3, R0, 0x1, 0x1f ;  /* 0x0c201f0000037f89 */ /* 0x000e2400000e0000 */
[----:B0-----:R-:W-:-:S05]  /*0080*/  IADD3 R4, PT, PT, R0, R3, RZ ;  /* 0x0000000300047210 */ /* 0x001fca0007ffe0ff */
[----:B------:R-:W0:Y:S02]  /*0090*/  SHFL.BFLY PT, R3, R4, 0x2, 0x1f ;  /* 0x0c401f0004037f89 */ /* 0x000e2400000e0000 */
[----:B0-----:R-:W-:-:S05]  /*00a0*/  IADD3 R5, PT, PT, R4, R3, RZ ;  /* 0x0000000304057210 */ /* 0x001fca0007ffe0ff */
[----:B------:R-:W0:Y:S02]  /*00b0*/  SHFL.BFLY PT, R2, R5, 0x4, 0x1f ;  /* 0x0c801f0005027f89 */ /* 0x000e2400000e0000 */
[----:B0-----:R-:W-:-:S05]  /*00c0*/  IMAD.IADD R6, R5, 0x1, R2 ;  /* 0x0000000105067824 */ /* 0x001fca00078e0202 */
[----:B------:R-:W0:Y:S02]  /*00d0*/  SHFL.BFLY PT, R3, R6, 0x8, 0x1f ;  /* 0x0d001f0006037f89 */ /* 0x000e2400000e0000 */
[----:B0-----:R-:W-:Y:S02]  /*00e0*/  IADD3 R7, PT, PT, R6, R3, RZ ;  /* 0x0000000306077210 */ /* 0x001fe40007ffe0ff */
[----:B------:R-:W0:Y:S03]  /*00f0*/  LDC.64 R2, c[0x0][0x380] ;  /* 0x0000e000ff027b82 */ /* 0x000e260000000a00 */
[----:B------:R-:W1:Y:S01]  /*0100*/  SHFL.BFLY PT, R8, R7, 0x10, 0x1f ;  /* 0x0e001f0007087f89 */ /* 0x000e6200000e0000 */
[----:B0-----:R-:W-:-:S04]  /*0110*/  IMAD.WIDE.U32 R2, R9, 0x4, R2 ;  /* 0x0000000409027825 */ /* 0x001fc800078e0002 */
[----:B-1----:R-:W-:-:S05]  /*0120*/  IMAD.IADD R5, R7, 0x1, R8 ;  /* 0x0000000107057824 */ /* 0x002fca00078e0208 */
[----:B--2---:R-:W-:Y:S01]  /*0130*/  STG.E desc[UR4][R2.64], R5 ;  /* 0x0000000502007986 */ /* 0x004fe2000c101904 */
[----:B------:R-:W-:Y:S05]  /*0140*/  EXIT ;  /* 0x000000000000794d */ /* 0x000fea0003800000 */
.L_x_1:
        /* <DEDUP_REMOVED lines=11> */
.L_x_8:


//--------------------- .text._Z15bcast_shfl_sg32iPi --------------------------
	.section	.text._Z15bcast_shfl_sg32iPi,"ax",@progbits
	.align	128
        .global         _Z15bcast_shfl_sg32iPi
        .type           _Z15bcast_shfl_sg32iPi,@function
        .size           _Z15bcast_shfl_sg32iPi,(.L_x_9 - _Z15bcast_shfl_sg32iPi)
        .other          _Z15bcast_shfl_sg32iPi,@"STO_CUDA_ENTRY STV_DEFAULT"
_Z15bcast_shfl_sg32iPi:
.text._Z15bcast_shfl_sg32iPi:
[----:B------:R-:W-:Y:S01]  /*0000*/  LDC R1, c[0x0][0x37c] ;  /* 0x0000df00ff017b82 */ /* 0x000fe20000000800 */
[----:B------:R-:W0:Y:S07]  /*0010*/  S2R R7, SR_TID.X ;  /* 0x0000000000077919 */ /* 0x000e2e0000002100 */
[----:B------:R-:W1:Y:S01]  /*0020*/  LDC R0, c[0x0][0x380] ;  /* 0x0000e000ff007b82 */ /* 0x000e620000000800 */
[----:B------:R-:W2:Y:S01]  /*0030*/  LDCU UR6, c[0x0][0x360] ;  /* 0x00006c00ff0677ac */ /* 0x000ea20008000800 */
[----:B------:R-:W2:Y:S01]  /*0040*/  S2R R4, SR_CTAID.X ;  /* 0x0000000000047919 */ /* 0x000ea20000002500 */
[----:B------:R-:W3:Y:S05]  /*0050*/  LDCU.64 UR4, c[0x0][0x358] ;  /* 0x00006b00ff0477ac */ /* 0x000eea0008000a00 */
[----:B------:R-:W4:Y:S01]  /*0060*/  LDC.64 R2, c[0x0][0x388] ;  /* 0x0000e200ff027b82 */ /* 0x000f220000000a00 */
[----:B0-----:R-:W-:-:S04]  /*0070*/  LOP3.LUT P0, RZ, R7, 0x1f, RZ, 0xc0, !PT ;  /* 0x0000001f07ff7812 */ /* 0x001fc8000780c0ff */
[----:B-1----:R-:W-:Y:S01]  /*0080*/  SEL R0, R0, RZ, !P0 ;  /* 0x000000ff00007207 */ /* 0x002fe20004000000 */
[----:B--2---:R-:W-:-:S04]  /*0090*/  IMAD R7, R4, UR6, R7 ;  /* 0x0000000604077c24 */ /* 0x004fc8000f8e0207 */
[----:B------:R-:W3:Y:S01]  /*00a0*/  SHFL.IDX PT, R5, R0, RZ, 0x1f ;  /* 0x00001fff00057589 */ /* 0x000ee200000e0000 */
[----:B----4-:R-:W-:-:S05]  /*00b0*/  IMAD.WIDE.U32 R2, R7, 0x4, R2 ;  /* 0x0000000407027825 */ /* 0x010fca00078e0002 */
[----:B---3--:R-:W-:Y:S01]  /*00c0*/  STG.E desc[UR4][R2.64], R5 ;  /* 0x0000000502007986 */ /* 0x008fe2000c101904 */
[----:B------:R-:W-:Y:S05]  /*00d0*/  EXIT ;  /* 0x000000000000794d */ /* 0x000fea0003800000 */
.L_x_2:
        /* <DEDUP_REMOVED lines=10> */
.L_x_9:


//--------------------- .text._Z19bcast_shfl_xor_sg16Pi --------------------------
	.section	.text._Z19bcast_shfl_xor_sg16Pi,"ax",@progbits
	.align	128
        .global         _Z19bcast_shfl_xor_sg16Pi
        .type           _Z19bcast_shfl_xor_sg16Pi,@function
        .size           _Z19bcast_shfl_xor_sg16Pi,(.L_x_10 - _Z19bcast_shfl_xor_sg16Pi)
        .other          _Z19bcast_shfl_xor_sg16Pi,@"STO_CUDA_ENTRY STV_DEFAULT"
_Z19bcast_shfl_xor_sg16Pi:
.text._Z19bcast_shfl_xor_sg16Pi:
        /* <DEDUP_REMOVED lines=12> */
[----:B0-----:R-:W-:Y:S02]  /*00c0*/  IADD3 R6, PT, PT, R5, R2, RZ ;  /* 0x0000000205067210 */ /* 0x001fe40007ffe0ff */
[----:B------:R-:W0:Y:S03]  /*00d0*/  LDC.64 R2, c[0x0][0x380] ;  /* 0x0000e000ff027b82 */ /* 0x000e260000000a00 */
[----:B------:R-:W1:Y:S01]  /*00e0*/  SHFL.BFLY PT, R7, R6, 0x8, 0x1f ;  /* 0x0d001f0006077f89 */ /* 0x000e6200000e0000 */
[----:B0-----:R-:W-:Y:S01]  /*00f0*/  IMAD.WIDE.U32 R2, R9, 0x4, R2 ;  /* 0x0000000409027825 */ /* 0x001fe200078e0002 */
[----:B-1----:R-:W-:-:S05]  /*0100*/  IADD3 R7, PT, PT, R6, R7, RZ ;  /* 0x0000000706077210 */ /* 0x002fca0007ffe0ff */
[----:B--2---:R-:W-:Y:S01]  /*0110*/  STG.E desc[UR4][R2.64], R7 ;  /* 0x0000000702007986 */ /* 0x004fe2000c101904 */
[----:B------:R-:W-:Y:S05]  /*0120*/  EXIT ;  /* 0x000000000000794d */ /* 0x000fea0003800000 */
.L_x_3:
        /* <DEDUP_REMOVED lines=13> */
.L_x_10:


//--------------------- .text._Z15bcast_shfl_sg16iPi --------------------------
	.section	.text._Z15bcast_shfl_sg16iPi,"ax",@progbits
	.align	128
        .global         _Z15bcast_shfl_sg16iPi
        .type           _Z15bcast_shfl_sg16iPi,@function
        .size           _Z15bcast_shfl_sg16iPi,(.L_x_11 - _Z15bcast_shfl_sg16iPi)
        .other          _Z15bcast_shfl_sg16iPi,@"STO_CUDA_ENTRY STV_DEFAULT"
_Z15bcast_shfl_sg16iPi:
.text._Z15bcast_shfl_sg16iPi:
        /* <DEDUP_REMOVED lines=14> */
.L_x_4:
        /* <DEDUP_REMOVED lines=10> */
.L_x_11:


//--------------------- .text._Z18bcast_shfl_xor_sg8Pi --------------------------
	.section	.text._Z18bcast_shfl_xor_sg8Pi,"ax",@progbits
	.align	128
        .global         _Z18bcast_shfl_xor_sg8Pi
        .type           _Z18bcast_shfl_xor_sg8Pi,@function
        .size           _Z18bcast_shfl_xor_sg8Pi,(.L_x_12 - _Z18bcast_shfl_xor_sg8Pi)
        .other          _Z18bcast_shfl_xor_sg8Pi,@"STO_CUDA_ENTRY STV_DEFAULT"
_Z18bcast_shfl_xor_sg8Pi:
.text._Z18bcast_shfl_xor_sg8Pi:
        /* <DEDUP_REMOVED lines=17> */
.L_x_5:
        /* <DEDUP_REMOVED lines=15> */
.L_x_12:


//--------------------- .text._Z14bcast_shfl_sg8iPi --------------------------
	.section	.text._Z14bcast_shfl_sg8iPi,"ax",@progbits
	.align	128
        .global         _Z14bcast_shfl_sg8iPi
        .type           _Z14bcast_shfl_sg8iPi,@function
        .size           _Z14bcast_shfl_sg8iPi,(.L_x_13 - _Z14bcast_shfl_sg8iPi)
        .other          _Z14bcast_shfl_sg8iPi,@"STO_CUDA_ENTRY STV_DEFAULT"
_Z14bcast_shfl_sg8iPi:
.text._Z14bcast_shfl_sg8iPi:
        /* <DEDUP_REMOVED lines=14> */
.L_x_6:
        /* <DEDUP_REMOVED lines=10> */
.L_x_13:


//--------------------- .nv.shared.reserved.0     --------------------------
	.section	.nv.shared.reserved.0,"aw",@nobits
	.weak		__nv_reservedSMEM_offset_0_alias
	.size		__nv_reservedSMEM_offset_0_alias, 0, 64
	.other		__nv_reservedSMEM_offset_0_alias,@"STO_CUDA_RESERVED_SHARED STV_DEFAULT"
__nv_reservedSMEM_offset_0_alias:
	.zero		0
	.zero		64


//--------------------- .nv.constant0._Z14transpose_shflPfPKf --------------------------
	.section	.nv.constant0._Z14transpose_shflPfPKf,"a",@progbits
	.sectionflags	@""
	.align	4
.nv.constant0._Z14transpose_shflPfPKf:
	.zero		912


//--------------------- .nv.constant0._Z19bcast_shfl_xor_sg32Pi --------------------------
	.section	.nv.constant0._Z19bcast_shfl_xor_sg32Pi,"a",@progbits
	.sectionflags	@""
	.align	4
.nv.constant0._Z19bcast_shfl_xor_sg32Pi:
	.zero		904


//--------------------- .nv.constant0._Z15bcast_shfl_sg32iPi --------------------------
	.section	.nv.constant0._Z15bcast_shfl_sg32iPi,"a",@progbits
	.sectionflags	@""
	.align	4
.nv.constant0._Z15bcast_shfl_sg32iPi:
	.zero		912


//--------------------- .nv.constant0._Z19bcast_shfl_xor_sg16Pi --------------------------
	.section	.nv.constant0._Z19bcast_shfl_xor_sg16Pi,"a",@progbits
	.sectionflags	@""
	.align	4
.nv.constant0._Z19bcast_shfl_xor_sg16Pi:
	.zero		904


//--------------------- .nv.constant0._Z15bcast_shfl_sg16iPi --------------------------
	.section	.nv.constant0._Z15bcast_shfl_sg16iPi,"a",@progbits
	.sectionflags	@""
	.align	4
.nv.constant0._Z15bcast_shfl_sg16iPi:
	.zero		912


//--------------------- .nv.constant0._Z18bcast_shfl_xor_sg8Pi --------------------------
	.section	.nv.constant0._Z18bcast_shfl_xor_sg8Pi,"a",@progbits
	.sectionflags	@""
	.align	4
.nv.constant0._Z18bcast_shfl_xor_sg8Pi:
	.zero		904


//--------------------- .nv.constant0._Z14bcast_shfl_sg8iPi --------------------------
	.section	.nv.constant0._Z14bcast_shfl_sg8iPi,"a",@progbits
	.sectionflags	@""
	.align	4
.nv.constant0._Z14bcast_shfl_sg8iPi:
	.zero		912


//--------------------- SYMBOLS --------------------------

	.type		.nv.reservedSmem.offset0,@object
	.size		.nv.reservedSmem.offset0,0x4
